//
// Generated by NVIDIA NVVM Compiler
//
// Compiler Build ID: CL-36424714
// Cuda compilation tools, release 13.0, V13.0.88
// Based on NVVM 20.0.0
//

.version 9.0
.target sm_100
.address_size 64

	// .globl	_Z12reduceKernelPfS_i
.extern .shared .align 16 .b8 sdata[];

.visible .entry _Z12reduceKernelPfS_i(
	.param .u64 .ptr .align 1 _Z12reduceKernelPfS_i_param_0,
	.param .u64 .ptr .align 1 _Z12reduceKernelPfS_i_param_1,
	.param .u32 _Z12reduceKernelPfS_i_param_2
)
{
	.reg .pred 	%p<11>;
	.reg .b32 	%r<39>;
	.reg .b32 	%f<30>;
	.reg .b64 	%rd<13>;

	ld.param.u64 	%rd3, [_Z12reduceKernelPfS_i_param_0];
	ld.param.u64 	%rd2, [_Z12reduceKernelPfS_i_param_1];
	ld.param.u32 	%r17, [_Z12reduceKernelPfS_i_param_2];
	cvta.to.global.u64 	%rd1, %rd3;
	mov.u32 	%r1, %tid.x;
	mov.u32 	%r18, %ctaid.x;
	mov.u32 	%r38, %ntid.x;
	mad.lo.s32 	%r36, %r18, %r38, %r1;
	mov.u32 	%r19, %nctaid.x;
	mul.lo.s32 	%r4, %r38, %r19;
	setp.ge.s32 	%p1, %r36, %r17;
	mov.f32 	%f29, 0f00000000;
	@%p1 bra 	$L__BB0_7;
	add.s32 	%r20, %r36, %r4;
	max.s32 	%r21, %r17, %r20;
	setp.lt.s32 	%p2, %r20, %r17;
	selp.u32 	%r22, 1, 0, %p2;
	add.s32 	%r23, %r20, %r22;
	sub.s32 	%r24, %r21, %r23;
	div.u32 	%r25, %r24, %r4;
	add.s32 	%r5, %r25, %r22;
	and.b32  	%r26, %r5, 3;
	setp.eq.s32 	%p3, %r26, 3;
	mov.f32 	%f29, 0f00000000;
	@%p3 bra 	$L__BB0_4;
	add.s32 	%r27, %r5, 1;
	and.b32  	%r28, %r27, 3;
	neg.s32 	%r34, %r28;
	mov.f32 	%f29, 0f00000000;
$L__BB0_3:
	.pragma "nounroll";
	mul.wide.s32 	%rd4, %r36, 4;
	add.s64 	%rd5, %rd1, %rd4;
	ld.global.f32 	%f12, [%rd5];
	add.f32 	%f29, %f29, %f12;
	add.s32 	%r36, %r36, %r4;
	add.s32 	%r34, %r34, 1;
	setp.ne.s32 	%p4, %r34, 0;
	@%p4 bra 	$L__BB0_3;
$L__BB0_4:
	setp.lt.u32 	%p5, %r5, 3;
	@%p5 bra 	$L__BB0_7;
	mul.wide.s32 	%rd8, %r4, 4;
	shl.b32 	%r29, %r4, 2;
$L__BB0_6:
	mul.wide.s32 	%rd6, %r36, 4;
	add.s64 	%rd7, %rd1, %rd6;
	ld.global.f32 	%f13, [%rd7];
	add.f32 	%f14, %f29, %f13;
	add.s64 	%rd9, %rd7, %rd8;
	ld.global.f32 	%f15, [%rd9];
	add.f32 	%f16, %f14, %f15;
	add.s64 	%rd10, %rd9, %rd8;
	ld.global.f32 	%f17, [%rd10];
	add.f32 	%f18, %f16, %f17;
	add.s64 	%rd11, %rd10, %rd8;
	ld.global.f32 	%f19, [%rd11];
	add.f32 	%f29, %f18, %f19;
	add.s32 	%r36, %r29, %r36;
	setp.lt.s32 	%p6, %r36, %r17;
	@%p6 bra 	$L__BB0_6;
$L__BB0_7:
	shl.b32 	%r30, %r1, 2;
	mov.u32 	%r31, sdata;
	add.s32 	%r14, %r31, %r30;
	st.shared.f32 	[%r14], %f29;
	bar.sync 	0;
	setp.lt.u32 	%p7, %r38, 2;
	@%p7 bra 	$L__BB0_11;
$L__BB0_8:
	shr.u32 	%r16, %r38, 1;
	setp.ge.u32 	%p8, %r1, %r16;
	@%p8 bra 	$L__BB0_10;
	shl.b32 	%r32, %r16, 2;
	add.s32 	%r33, %r14, %r32;
	ld.shared.f32 	%f20, [%r33];
	ld.shared.f32 	%f21, [%r14];
	add.f32 	%f22, %f20, %f21;
	st.shared.f32 	[%r14], %f22;
$L__BB0_10:
	bar.sync 	0;
	setp.gt.u32 	%p9, %r38, 3;
	mov.u32 	%r38, %r16;
	@%p9 bra 	$L__BB0_8;
$L__BB0_11:
	setp.ne.s32 	%p10, %r1, 0;
	@%p10 bra 	$L__BB0_13;
	ld.shared.f32 	%f23, [sdata];
	cvta.to.global.u64 	%rd12, %rd2;
	atom.global.add.f32 	%f24, [%rd12], %f23;
$L__BB0_13:
	ret;

}


// ===== COMPILED SASS (sm_100) =====

	.target	sm_100

	.elftype	@"ET_EXEC"


//--------------------- .note.nv.tkinfo           --------------------------
	.section	.note.nv.tkinfo,"",@"SHT_NOTE"
	.sectionflags	@"SHF_NOTE_NV_TKINFO"
	.tkinfo
        /*0018*/ 	.word	0x00000002
        /*0030*/ 	.string	""
        /*0030*/ 	.string	"ptxas"
        /*0030*/ 	.string	"Cuda compilation tools, release 13.0, V13.0.88"
        /*0030*/ 	.string	"Build cuda_13.0.r13.0/compiler.36424714_0"
        /*0030*/ 	.string	"-arch sm_100 -m 64 "



//--------------------- .note.nv.cuinfo           --------------------------
	.section	.note.nv.cuinfo,"",@"SHT_NOTE"
	.sectionflags	@"SHF_NOTE_NV_CUINFO"
        /*0018*/ 	.short	0x0002
        /*001a*/ 	.short	0x0064
        /*001c*/ 	.short	0x0082
	.zero		2


//--------------------- .nv.info                  --------------------------
	.section	.nv.info,"",@"SHT_CUDA_INFO"
	.align	4


	//----- nvinfo : EIATTR_REGCOUNT
	.align		4
        /*0000*/ 	.byte	0x04, 0x2f
        /*0002*/ 	.short	(.L_1 - .L_0)
	.align		4
.L_0:
        /*0004*/ 	.word	index@(_Z12reduceKernelPfS_i)
        /*0008*/ 	.word	0x00000010


	//----- nvinfo : EIATTR_FRAME_SIZE
	.align		4
.L_1:
        /*000c*/ 	.byte	0x04, 0x11
        /*000e*/ 	.short	(.L_3 - .L_2)
	.align		4
.L_2:
        /*0010*/ 	.word	index@(_Z12reduceKernelPfS_i)
        /*0014*/ 	.word	0x00000000


	//----- nvinfo : EIATTR_MIN_STACK_SIZE
	.align		4
.L_3:
        /*0018*/ 	.byte	0x04, 0x12
        /*001a*/ 	.short	(.L_5 - .L_4)
	.align		4
.L_4:
        /*001c*/ 	.word	index@(_Z12reduceKernelPfS_i)
        /*0020*/ 	.word	0x00000000
.L_5:


//--------------------- .nv.compat                --------------------------
	.section	.nv.compat,"",@"SHT_CUDA_COMPAT_INFO"
	.align	4
        /*0000*/ 	.byte	0x02, 0x09, 0x00, 0x00, 0x02, 0x02, 0x01, 0x00, 0x02, 0x05, 0x05, 0x00, 0x03, 0x07, 0x01, 0x01
        /*0010*/ 	.byte	0x02, 0x03, 0x00, 0x00, 0x02, 0x06, 0x01, 0x00, 0x04, 0x0b, 0x08, 0x00, 0x09, 0x00, 0x00, 0x00
        /*0020*/ 	.byte	0x00, 0x00, 0x00, 0x00


//--------------------- .nv.info._Z12reduceKernelPfS_i --------------------------
	.section	.nv.info._Z12reduceKernelPfS_i,"",@"SHT_CUDA_INFO"
	.sectionflags	@""
	.align	4


	//----- nvinfo : EIATTR_CUDA_API_VERSION
	.align		4
        /*0000*/ 	.byte	0x04, 0x37
        /*0002*/ 	.short	(.L_7 - .L_6)
.L_6:
        /*0004*/ 	.word	0x00000082


	//----- nvinfo : EIATTR_KPARAM_INFO
	.align		4
.L_7:
        /*0008*/ 	.byte	0x04, 0x17
        /*000a*/ 	.short	(.L_9 - .L_8)
.L_8:
        /*000c*/ 	.word	0x00000000
        /*0010*/ 	.short	0x0002
        /*0012*/ 	.short	0x0010
        /*0014*/ 	.byte	0x00, 0xf0, 0x11, 0x00


	//----- nvinfo : EIATTR_KPARAM_INFO
	.align		4
.L_9:
        /*0018*/ 	.byte	0x04, 0x17
        /*001a*/ 	.short	(.L_11 - .L_10)
.L_10:
        /*001c*/ 	.word	0x00000000
        /*0020*/ 	.short	0x0001
        /*0022*/ 	.short	0x0008
        /*0024*/ 	.byte	0x00, 0xf5, 0x21, 0x00


	//----- nvinfo : EIATTR_KPARAM_INFO
	.align		4
.L_11:
        /*0028*/ 	.byte	0x04, 0x17
        /*002a*/ 	.short	(.L_13 - .L_12)
.L_12:
        /*002c*/ 	.word	0x00000000
        /*0030*/ 	.short	0x0000
        /*0032*/ 	.short	0x0000
        /*0034*/ 	.byte	0x00, 0xf5, 0x21, 0x00


	//----- nvinfo : EIATTR_SPARSE_MMA_MASK
	.align		4
.L_13:
        /*0038*/ 	.byte	0x03, 0x50
        /*003a*/ 	.short	0x0000


	//----- nvinfo : EIATTR_MAXREG_COUNT
	.align		4
        /*003c*/ 	.byte	0x03, 0x1b
        /*003e*/ 	.short	0x00ff


	//----- nvinfo : EIATTR_NUM_BARRIERS
	.align		4
        /*0040*/ 	.byte	0x02, 0x4c
        /*0042*/ 	.byte	0x01
	.zero		1


	//----- nvinfo : EIATTR_MERCURY_ISA_VERSION
	.align		4
        /*0044*/ 	.byte	0x03, 0x5f
        /*0046*/ 	.short	0x0101


	//----- nvinfo : EIATTR_VRC_CTA_INIT_COUNT
	.align		4
        /*0048*/ 	.byte	0x02, 0x4a
	.zero		1
	.zero		1


	//----- nvinfo : EIATTR_EXIT_INSTR_OFFSETS
	.align		4
        /*004c*/ 	.byte	0x04, 0x1c
        /*004e*/ 	.short	(.L_15 - .L_14)


	//   ....[0]....
.L_14:
        /*0050*/ 	.word	0x000005e0


	//   ....[1]....
        /*0054*/ 	.word	0x00000650


	//----- nvinfo : EIATTR_CRS_STACK_SIZE
	.align		4
.L_15:
        /*0058*/ 	.byte	0x04, 0x1e
        /*005a*/ 	.short	(.L_17 - .L_16)
.L_16:
        /*005c*/ 	.word	0x00000000


	//----- nvinfo : EIATTR_CBANK_PARAM_SIZE
	.align		4
.L_17:
        /*0060*/ 	.byte	0x03, 0x19
        /*0062*/ 	.short	0x0014


	//----- nvinfo : EIATTR_PARAM_CBANK
	.align		4
        /*0064*/ 	.byte	0x04, 0x0a
        /*0066*/ 	.short	(.L_19 - .L_18)
	.align		4
.L_18:
        /*0068*/ 	.word	index@(.nv.constant0._Z12reduceKernelPfS_i)
        /*006c*/ 	.short	0x0380
        /*006e*/ 	.short	0x0014


	//----- nvinfo : EIATTR_SW_WAR
	.align		4
.L_19:
        /*0070*/ 	.byte	0x04, 0x36
        /*0072*/ 	.short	(.L_21 - .L_20)
.L_20:
        /*0074*/ 	.word	0x00000008
.L_21:


//--------------------- .nv.callgraph             --------------------------
	.section	.nv.callgraph,"",@"SHT_CUDA_CALLGRAPH"
	.align	4
	.sectionentsize	8
	.align		4
        /*0000*/ 	.word	0x00000000
	.align		4
        /*0004*/ 	.word	0xffffffff
	.align		4
        /*0008*/ 	.word	0x00000000
	.align		4
        /*000c*/ 	.word	0xfffffffe
	.align		4
        /*0010*/ 	.word	0x00000000
	.align		4
        /*0014*/ 	.word	0xfffffffd
	.align		4
        /*0018*/ 	.word	0x00000000
	.align		4
        /*001c*/ 	.word	0xfffffffc


//--------------------- .text._Z12reduceKernelPfS_i --------------------------
	.section	.text._Z12reduceKernelPfS_i,"ax",@progbits
	.align	128
        .global         _Z12reduceKernelPfS_i
        .type           _Z12reduceKernelPfS_i,@function
        .size           _Z12reduceKernelPfS_i,(.L_x_9 - _Z12reduceKernelPfS_i)
        .other          _Z12reduceKernelPfS_i,@"STO_CUDA_ENTRY STV_DEFAULT"
_Z12reduceKernelPfS_i:
.text._Z12reduceKernelPfS_i:
[----:B------:R-:W-:Y:S01]  /*0000*/  LDC R1, c[0x0][0x37c] ;  /* 0x0000df00ff017b82 */ /* 0x000fe20000000800 */
[----:B------:R-:W0:Y:S07]  /*0010*/  S2R R0, SR_TID.X ;  /* 0x0000000000007919 */ /* 0x000e2e0000002100 */
[----:B------:R-:W0:Y:S01]  /*0020*/  S2UR UR4, SR_CTAID.X ;  /* 0x00000000000479c3 */ /* 0x000e220000002500 */
[----:B------:R-:W1:Y:S01]  /*0030*/  LDCU UR8, c[0x0][0x390] ;  /* 0x00007200ff0877ac */ /* 0x000e620008000800 */
[----:B------:R-:W-:Y:S01]  /*0040*/  BSSY.RECONVERGENT B0, `(.L_x_0) ;  /* 0x0000045000007945 */ /* 0x000fe20003800200 */
[----:B------:R-:W-:Y:S01]  /*0050*/  IMAD.MOV.U32 R4, RZ, RZ, RZ ;  /* 0x000000ffff047224 */ /* 0x000fe200078e00ff */
[----:B------:R-:W2:Y:S04]  /*0060*/  LDCU.64 UR6, c[0x0][0x358] ;  /* 0x00006b00ff0677ac */ /* 0x000ea80008000a00 */
[----:B------:R-:W0:Y:S01]  /*0070*/  LDC R3, c[0x0][0x360] ;  /* 0x0000d800ff037b82 */ /* 0x000e220000000800 */
[----:B------:R-:W3:Y:S01]  /*0080*/  LDCU UR5, c[0x0][0x370] ;  /* 0x00006e00ff0577ac */ /* 0x000ee20008000800 */
[----:B0-----:R-:W-:-:S02]  /*0090*/  IMAD R5, R3, UR4, R0 ;  /* 0x0000000403057c24 */ /* 0x001fc4000f8e0200 */
[----:B---3--:R-:W-:-:S03]  /*00a0*/  IMAD R2, R3, UR5, RZ ;  /* 0x0000000503027c24 */ /* 0x008fc6000f8e02ff */
[----:B-1----:R-:W-:-:S13]  /*00b0*/  ISETP.GE.AND P0, PT, R5, UR8, PT ;  /* 0x0000000805007c0c */ /* 0x002fda000bf06270 */
[----:B--2---:R-:W-:Y:S05]  /*00c0*/  @P0 BRA `(.L_x_1) ;  /* 0x0000000000f00947 */ /* 0x004fea0003800000 */
[----:B------:R-:W0:Y:S01]  /*00d0*/  I2F.U32.RP R10, R2 ;  /* 0x00000002000a7306 */ /* 0x000e220000209000 */
[C---:B------:R-:W-:Y:S01]  /*00e0*/  IMAD.IADD R4, R2.reuse, 0x1, R5 ;  /* 0x0000000102047824 */ /* 0x040fe200078e0205 */
[----:B------:R-:W-:Y:S01]  /*00f0*/  IADD3 R11, PT, PT, RZ, -R2, RZ ;  /* 0x80000002ff0b7210 */ /* 0x000fe20007ffe0ff */
[----:B------:R-:W-:Y:S01]  /*0100*/  BSSY.RECONVERGENT B1, `(.L_x_2) ;  /* 0x0000027000017945 */ /* 0x000fe20003800200 */
[----:B------:R-:W-:Y:S02]  /*0110*/  ISETP.NE.U32.AND P2, PT, R2, RZ, PT ;  /* 0x000000ff0200720c */ /* 0x000fe40003f45070 */
[C---:B------:R-:W-:Y:S02]  /*0120*/  ISETP.GE.AND P0, PT, R4.reuse, UR8, PT ;  /* 0x0000000804007c0c */ /* 0x040fe4000bf06270 */
[----:B------:R-:W-:Y:S02]  /*0130*/  VIMNMX R9, PT, PT, R4, UR8, !PT ;  /* 0x0000000804097c48 */ /* 0x000fe4000ffe0100 */
[----:B------:R-:W-:-:S04]  /*0140*/  SEL R8, RZ, 0x1, P0 ;  /* 0x00000001ff087807 */ /* 0x000fc80000000000 */
[----:B------:R-:W-:Y:S01]  /*0150*/  IADD3 R9, PT, PT, R9, -R4, -R8 ;  /* 0x8000000409097210 */ /* 0x000fe20007ffe808 */
[----:B0-----:R-:W0:Y:S02]  /*0160*/  MUFU.RCP R10, R10 ;  /* 0x0000000a000a7308 */ /* 0x001e240000001000 */
[----:B0-----:R-:W-:-:S06]  /*0170*/  VIADD R6, R10, 0xffffffe ;  /* 0x0ffffffe0a067836 */ /* 0x001fcc0000000000 */
[----:B------:R0:W1:Y:S02]  /*0180*/  F2I.FTZ.U32.TRUNC.NTZ R7, R6 ;  /* 0x0000000600077305 */ /* 0x000064000021f000 */
[----:B0-----:R-:W-:Y:S02]  /*0190*/  HFMA2 R6, -RZ, RZ, 0, 0 ;  /* 0x00000000ff067431 */ /* 0x001fe400000001ff */
[----:B-1----:R-:W-:-:S04]  /*01a0*/  IMAD R11, R11, R7, RZ ;  /* 0x000000070b0b7224 */ /* 0x002fc800078e02ff */
[----:B------:R-:W-:-:S06]  /*01b0*/  IMAD.HI.U32 R10, R7, R11, R6 ;  /* 0x0000000b070a7227 */ /* 0x000fcc00078e0006 */
[----:B------:R-:W-:-:S04]  /*01c0*/  IMAD.HI.U32 R7, R10, R9, RZ ;  /* 0x000000090a077227 */ /* 0x000fc800078e00ff */
[----:B------:R-:W-:-:S04]  /*01d0*/  IMAD.MOV R4, RZ, RZ, -R7 ;  /* 0x000000ffff047224 */ /* 0x000fc800078e0a07 */
[----:B------:R-:W-:-:S05]  /*01e0*/  IMAD R9, R2, R4, R9 ;  /* 0x0000000402097224 */ /* 0x000fca00078e0209 */
[----:B------:R-:W-:-:S13]  /*01f0*/  ISETP.GE.U32.AND P0, PT, R9, R2, PT ;  /* 0x000000020900720c */ /* 0x000fda0003f06070 */
[----:B------:R-:W-:Y:S01]  /*0200*/  @P0 IADD3 R9, PT, PT, -R2, R9, RZ ;  /* 0x0000000902090210 */ /* 0x000fe20007ffe1ff */
[----:B------:R-:W-:-:S03]  /*0210*/  @P0 VIADD R7, R7, 0x1 ;  /* 0x0000000107070836 */ /* 0x000fc60000000000 */
[----:B------:R-:W-:-:S13]  /*0220*/  ISETP.GE.U32.AND P1, PT, R9, R2, PT ;  /* 0x000000020900720c */ /* 0x000fda0003f26070 */
[----:B------:R-:W-:Y:S02]  /*0230*/  @P1 IADD3 R7, PT, PT, R7, 0x1, RZ ;  /* 0x0000000107071810 */ /* 0x000fe40007ffe0ff */
[----:B------:R-:W-:-:S05]  /*0240*/  @!P2 LOP3.LUT R7, RZ, R2, RZ, 0x33, !PT ;  /* 0x00000002ff07a212 */ /* 0x000fca00078e33ff */
[----:B------:R-:W-:-:S05]  /*0250*/  IMAD.IADD R7, R8, 0x1, R7 ;  /* 0x0000000108077824 */ /* 0x000fca00078e0207 */
[C---:B------:R-:W-:Y:S02]  /*0260*/  LOP3.LUT R4, R7.reuse, 0x3, RZ, 0xc0, !PT ;  /* 0x0000000307047812 */ /* 0x040fe400078ec0ff */
[----:B------:R-:W-:Y:S02]  /*0270*/  ISETP.GE.U32.AND P1, PT, R7, 0x3, PT ;  /* 0x000000030700780c */ /* 0x000fe40003f26070 */
[----:B------:R-:W-:Y:S02]  /*0280*/  ISETP.NE.AND P0, PT, R4, 0x3, PT ;  /* 0x000000030400780c */ /* 0x000fe40003f05270 */
[----:B------:R-:W-:-:S11]  /*0290*/  MOV R4, RZ ;  /* 0x000000ff00047202 */ /* 0x000fd60000000f00 */
[----:B------:R-:W-:Y:S05]  /*02a0*/  @!P0 BRA `(.L_x_3) ;  /* 0x0000000000308947 */ /* 0x000fea0003800000 */
[----:B------:R-:W0:Y:S01]  /*02b0*/  LDC.64 R8, c[0x0][0x380] ;  /* 0x0000e000ff087b82 */ /* 0x000e220000000a00 */
[----:B------:R-:W-:-:S05]  /*02c0*/  VIADD R4, R7, 0x1 ;  /* 0x0000000107047836 */ /* 0x000fca0000000000 */
[----:B------:R-:W-:Y:S02]  /*02d0*/  LOP3.LUT R6, R4, 0x3, RZ, 0xc0, !PT ;  /* 0x0000000304067812 */ /* 0x000fe400078ec0ff */
[----:B------:R-:W-:-:S03]  /*02e0*/  MOV R4, RZ ;  /* 0x000000ff00047202 */ /* 0x000fc60000000f00 */
[----:B------:R-:W-:-:S07]  /*02f0*/  IMAD.MOV R10, RZ, RZ, -R6 ;  /* 0x000000ffff0a7224 */ /* 0x000fce00078e0a06 */
.L_x_4:
[----:B0-----:R-:W-:-:S06]  /*0300*/  IMAD.WIDE R6, R5, 0x4, R8 ;  /* 0x0000000405067825 */ /* 0x001fcc00078e0208 */
[----:B------:R-:W2:Y:S01]  /*0310*/  LDG.E R7, desc[UR6][R6.64] ;  /* 0x0000000606077981 */ /* 0x000ea2000c1e1900 */
[----:B------:R-:W-:Y:S01]  /*0320*/  IADD3 R10, PT, PT, R10, 0x1, RZ ;  /* 0x000000010a0a7810 */ /* 0x000fe20007ffe0ff */
[----:B------:R-:W-:-:S03]  /*0330*/  IMAD.IADD R5, R2, 0x1, R5 ;  /* 0x0000000102057824 */ /* 0x000fc600078e0205 */
[----:B------:R-:W-:Y:S01]  /*0340*/  ISETP.NE.AND P0, PT, R10, RZ, PT ;  /* 0x000000ff0a00720c */ /* 0x000fe20003f05270 */
[----:B--2---:R-:W-:-:S12]  /*0350*/  FADD R4, R7, R4 ;  /* 0x0000000407047221 */ /* 0x004fd80000000000 */
[----:B------:R-:W-:Y:S05]  /*0360*/  @P0 BRA `(.L_x_4) ;  /* 0xfffffffc00e40947 */ /* 0x000fea000383ffff */
.L_x_3:
[----:B------:R-:W-:Y:S05]  /*0370*/  BSYNC.RECONVERGENT B1 ;  /* 0x0000000000017941 */ /* 0x000fea0003800200 */
.L_x_2:
[----:B------:R-:W-:Y:S05]  /*0380*/  @!P1 BRA `(.L_x_1) ;  /* 0x0000000000409947 */ /* 0x000fea0003800000 */
.L_x_5:
[----:B------:R-:W0:Y:S02]  /*0390*/  LDC.64 R6, c[0x0][0x380] ;  /* 0x0000e000ff067b82 */ /* 0x000e240000000a00 */
[----:B0-----:R-:W-:-:S04]  /*03a0*/  IMAD.WIDE R12, R5, 0x4, R6 ;  /* 0x00000004050c7825 */ /* 0x001fc800078e0206 */
[C---:B------:R-:W-:Y:S02]  /*03b0*/  IMAD.WIDE R6, R2.reuse, 0x4, R12 ;  /* 0x0000000402067825 */ /* 0x040fe400078e020c */
[----:B------:R-:W2:Y:S02]  /*03c0*/  LDG.E R13, desc[UR6][R12.64] ;  /* 0x000000060c0d7981 */ /* 0x000ea4000c1e1900 */
[C---:B------:R-:W-:Y:S02]  /*03d0*/  IMAD.WIDE R8, R2.reuse, 0x4, R6 ;  /* 0x0000000402087825 */ /* 0x040fe400078e0206 */
[----:B------:R-:W3:Y:S02]  /*03e0*/  LDG.E R7, desc[UR6][R6.64] ;  /* 0x0000000606077981 */ /* 0x000ee4000c1e1900 */
[C---:B------:R-:W-:Y:S02]  /*03f0*/  IMAD.WIDE R10, R2.reuse, 0x4, R8 ;  /* 0x00000004020a7825 */ /* 0x040fe400078e0208 */
[----:B------:R-:W4:Y:S04]  /*0400*/  LDG.E R9, desc[UR6][R8.64] ;  /* 0x0000000608097981 */ /* 0x000f28000c1e1900 */
[----:B------:R-:W5:Y:S01]  /*0410*/  LDG.E R11, desc[UR6][R10.64] ;  /* 0x000000060a0b7981 */ /* 0x000f62000c1e1900 */
[----:B------:R-:W-:-:S04]  /*0420*/  LEA R5, R2, R5, 0x2 ;  /* 0x0000000502057211 */ /* 0x000fc800078e10ff */
[----:B------:R-:W-:Y:S01]  /*0430*/  ISETP.GE.AND P0, PT, R5, UR8, PT ;  /* 0x0000000805007c0c */ /* 0x000fe2000bf06270 */
[----:B--2---:R-:W-:-:S04]  /*0440*/  FADD R4, R13, R4 ;  /* 0x000000040d047221 */ /* 0x004fc80000000000 */
[----:B---3--:R-:W-:-:S04]  /*0450*/  FADD R4, R4, R7 ;  /* 0x0000000704047221 */ /* 0x008fc80000000000 */
[----:B----4-:R-:W-:-:S04]  /*0460*/  FADD R4, R4, R9 ;  /* 0x0000000904047221 */ /* 0x010fc80000000000 */
[----:B-----5:R-:W-:Y:S01]  /*0470*/  FADD R4, R4, R11 ;  /* 0x0000000b04047221 */ /* 0x020fe20000000000 */
[----:B------:R-:W-:Y:S06]  /*0480*/  @!P0 BRA `(.L_x_5) ;  /* 0xfffffffc00c08947 */ /* 0x000fec000383ffff */
.L_x_1:
[----:B------:R-:W-:Y:S05]  /*0490*/  BSYNC.RECONVERGENT B0 ;  /* 0x0000000000007941 */ /* 0x000fea0003800200 */
.L_x_0:
[----:B------:R-:W0:Y:S01]  /*04a0*/  S2UR UR5, SR_CgaCtaId ;  /* 0x00000000000579c3 */ /* 0x000e220000008800 */
[----:B------:R-:W-:Y:S01]  /*04b0*/  UMOV UR4, 0x400 ;  /* 0x0000040000047882 */ /* 0x000fe20000000000 */
[----:B------:R-:W-:Y:S02]  /*04c0*/  ISETP.GE.U32.AND P1, PT, R3, 0x2, PT ;  /* 0x000000020300780c */ /* 0x000fe40003f26070 */
[----:B------:R-:W-:Y:S01]  /*04d0*/  ISETP.NE.AND P0, PT, R0, RZ, PT ;  /* 0x000000ff0000720c */ /* 0x000fe20003f05270 */
[----:B0-----:R-:W-:-:S06]  /*04e0*/  ULEA UR4, UR5, UR4, 0x18 ;  /* 0x0000000405047291 */ /* 0x001fcc000f8ec0ff */
[----:B------:R-:W-:-:S05]  /*04f0*/  LEA R5, R0, UR4, 0x2 ;  /* 0x0000000400057c11 */ /* 0x000fca000f8e10ff */
[----:B------:R0:W-:Y:S01]  /*0500*/  STS [R5], R4 ;  /* 0x0000000405007388 */ /* 0x0001e20000000800 */
[----:B------:R-:W-:Y:S06]  /*0510*/  BAR.SYNC.DEFER_BLOCKING 0x0 ;  /* 0x0000000000007b1d */ /* 0x000fec0000010000 */
[----:B------:R-:W-:Y:S05]  /*0520*/  @!P1 BRA `(.L_x_6) ;  /* 0x00000000002c9947 */ /* 0x000fea0003800000 */
.L_x_7:
[----:B------:R-:W-:-:S04]  /*0530*/  SHF.R.U32.HI R6, RZ, 0x1, R3 ;  /* 0x00000001ff067819 */ /* 0x000fc80000011603 */
[----:B------:R-:W-:-:S13]  /*0540*/  ISETP.GE.U32.AND P1, PT, R0, R6, PT ;  /* 0x000000060000720c */ /* 0x000fda0003f26070 */
[----:B------:R-:W-:Y:S01]  /*0550*/  @!P1 IMAD R2, R6, 0x4, R5 ;  /* 0x0000000406029824 */ /* 0x000fe200078e0205 */
[----:B------:R-:W-:Y:S05]  /*0560*/  @!P1 LDS R7, [R5] ;  /* 0x0000000005079984 */ /* 0x000fea0000000800 */
[----:B------:R-:W0:Y:S02]  /*0570*/  @!P1 LDS R2, [R2] ;  /* 0x0000000002029984 */ /* 0x000e240000000800 */
[----:B0-----:R-:W-:-:S05]  /*0580*/  @!P1 FADD R4, R2, R7 ;  /* 0x0000000702049221 */ /* 0x001fca0000000000 */
[----:B------:R1:W-:Y:S01]  /*0590*/  @!P1 STS [R5], R4 ;  /* 0x0000000405009388 */ /* 0x0003e20000000800 */
[----:B------:R-:W-:Y:S01]  /*05a0*/  BAR.SYNC.DEFER_BLOCKING 0x0 ;  /* 0x0000000000007b1d */ /* 0x000fe20000010000 */
[----:B------:R-:W-:Y:S02]  /*05b0*/  ISETP.GT.U32.AND P1, PT, R3, 0x3, PT ;  /* 0x000000030300780c */ /* 0x000fe40003f24070 */
[----:B------:R-:W-:-:S11]  /*05c0*/  MOV R3, R6 ;  /* 0x0000000600037202 */ /* 0x000fd60000000f00 */
[----:B-1----:R-:W-:Y:S05]  /*05d0*/  @P1 BRA `(.L_x_7) ;  /* 0xfffffffc00d41947 */ /* 0x002fea000383ffff */
.L_x_6:
[----:B------:R-:W-:Y:S05]  /*05e0*/  @P0 EXIT ;  /* 0x000000000000094d */ /* 0x000fea0003800000 */
[----:B------:R-:W1:Y:S01]  /*05f0*/  S2UR UR5, SR_CgaCtaId ;  /* 0x00000000000579c3 */ /* 0x000e620000008800 */
[----:B------:R-:W-:-:S07]  /*0600*/  UMOV UR4, 0x400 ;  /* 0x0000040000047882 */ /* 0x000fce0000000000 */
[----:B------:R-:W2:Y:S01]  /*0610*/  LDC.64 R2, c[0x0][0x388] ;  /* 0x0000e200ff027b82 */ /* 0x000ea20000000a00 */
[----:B-1----:R-:W-:-:S09]  /*0620*/  ULEA UR4, UR5, UR4, 0x18 ;  /* 0x0000000405047291 */ /* 0x002fd2000f8ec0ff */
[----:B0-----:R-:W2:Y:S04]  /*0630*/  LDS R5, [UR4] ;  /* 0x00000004ff057984 */ /* 0x001ea80008000800 */
[----:B--2---:R-:W-:Y:S01]  /*0640*/  REDG.E.ADD.F32.FTZ.RN.STRONG.GPU desc[UR6][R2.64], R5 ;  /* 0x00000005020079a6 */ /* 0x004fe2000c12f306 */
[----:B------:R-:W-:Y:S05]  /*0650*/  EXIT ;  /* 0x000000000000794d */ /* 0x000fea0003800000 */
.L_x_8:
[----:B------:R-:W-:-:S00]  /*0660*/  BRA `(.L_x_8) ;  /* 0xfffffffc00fc7947 */ /* 0x000fc0000383ffff */
[----:B------:R-:W-:-:S00]  /*0670*/  NOP ;  /* 0x0000000000007918 */ /* 0x000fc00000000000 */
        /* <DEDUP_REMOVED lines=8> */
.L_x_9:


//--------------------- .nv.shared._Z12reduceKernelPfS_i --------------------------
	.section	.nv.shared._Z12reduceKernelPfS_i,"aw",@nobits
	.sectionflags	@""
	.align	16
	.zero		1024


//--------------------- .nv.shared.reserved.0     --------------------------
	.section	.nv.shared.reserved.0,"aw",@nobits
	.weak		__nv_reservedSMEM_offset_0_alias
	.size		__nv_reservedSMEM_offset_0_alias, 0, 64
	.other		__nv_reservedSMEM_offset_0_alias,@"STO_CUDA_RESERVED_SHARED STV_DEFAULT"
__nv_reservedSMEM_offset_0_alias:
	.zero		0
	.zero		64


//--------------------- .nv.constant0._Z12reduceKernelPfS_i --------------------------
	.section	.nv.constant0._Z12reduceKernelPfS_i,"a",@progbits
	.sectionflags	@""
	.align	4
.nv.constant0._Z12reduceKernelPfS_i:
	.zero		916


//--------------------- SYMBOLS --------------------------

	.type		.nv.reservedSmem.offset0,@object
	.size		.nv.reservedSmem.offset0,0x4
	.type		.nv.reservedSmem.cap,@object
	.size		.nv.reservedSmem.cap,0x4
